	.headerflags	@"EF_CUDA_TEXMODE_UNIFIED EF_CUDA_64BIT_ADDRESS EF_CUDA_ACCELERATORS EF_CUDA_SM90 EF_CUDA_VIRTUAL_SM(EF_CUDA_SM90)"
	.elftype	@"ET_EXEC"


//--------------------- .nv.info                  --------------------------
	.section	.nv.info,"",@"SHT_CUDA_INFO"
	.align	4


	//----- nvinfo : EIATTR_REGCOUNT
	.align		4
        /*0000*/ 	.byte	0x04, 0x2f
        /*0002*/ 	.short	(.L_3 - .L_2)
	.align		4
.L_2:
        /*0004*/ 	.word	index@(triton_poi_fused_add_div_sqrt_15)
        /*0008*/ 	.word	0x00000020


	//----- nvinfo : EIATTR_MIN_STACK_SIZE
	.align		4
.L_3:
        /*000c*/ 	.byte	0x04, 0x12
        /*000e*/ 	.short	(.L_5 - .L_4)
	.align		4
.L_4:
        /*0010*/ 	.word	index@(triton_poi_fused_add_div_sqrt_15)
        /*0014*/ 	.word	0x00000000


	//----- nvinfo : EIATTR_FRAME_SIZE
	.align		4
.L_5:
        /*0018*/ 	.byte	0x04, 0x11
        /*001a*/ 	.short	(.L_7 - .L_6)
	.align		4
.L_6:
        /*001c*/ 	.word	index@(triton_poi_fused_add_div_sqrt_15)
        /*0020*/ 	.word	0x00000000


	//----- nvinfo : EIATTR_MIN_STACK_SIZE
	.align		4
.L_7:
        /*0024*/ 	.byte	0x04, 0x12
        /*0026*/ 	.short	(.L_9 - .L_8)
	.align		4
.L_8:
        /*0028*/ 	.word	index@(triton_poi_fused_add_div_sqrt_15)
        /*002c*/ 	.word	0x00000000
.L_9:


//--------------------- .nv.info.triton_poi_fused_add_div_sqrt_15 --------------------------
	.section	.nv.info.triton_poi_fused_add_div_sqrt_15,"",@"SHT_CUDA_INFO"
	.sectionflags	@""
	.align	4


	//----- nvinfo : EIATTR_CUDA_API_VERSION
	.align		4
        /*0000*/ 	.byte	0x04, 0x37
        /*0002*/ 	.short	(.L_11 - .L_10)
.L_10:
        /*0004*/ 	.word	0x0000007c


	//----- nvinfo : EIATTR_KPARAM_INFO
	.align		4
.L_11:
        /*0008*/ 	.byte	0x04, 0x17
        /*000a*/ 	.short	(.L_13 - .L_12)
.L_12:
        /*000c*/ 	.word	0x00000000
        /*0010*/ 	.short	0x0004
        /*0012*/ 	.short	0x001c
        /*0014*/ 	.byte	0x00, 0xf0, 0x11, 0x00


	//----- nvinfo : EIATTR_KPARAM_INFO
	.align		4
.L_13:
        /*0018*/ 	.byte	0x04, 0x17
        /*001a*/ 	.short	(.L_15 - .L_14)
.L_14:
        /*001c*/ 	.word	0x00000000
        /*0020*/ 	.short	0x0003
        /*0022*/ 	.short	0x0018
        /*0024*/ 	.byte	0x00, 0xf0, 0x11, 0x00


	//----- nvinfo : EIATTR_KPARAM_INFO
	.align		4
.L_15:
        /*0028*/ 	.byte	0x04, 0x17
        /*002a*/ 	.short	(.L_17 - .L_16)
.L_16:
        /*002c*/ 	.word	0x00000000
        /*0030*/ 	.short	0x0002
        /*0032*/ 	.short	0x0010
        /*0034*/ 	.byte	0x00, 0xf4, 0x21, 0x00


	//----- nvinfo : EIATTR_KPARAM_INFO
	.align		4
.L_17:
        /*0038*/ 	.byte	0x04, 0x17
        /*003a*/ 	.short	(.L_19 - .L_18)
.L_18:
        /*003c*/ 	.word	0x00000000
        /*0040*/ 	.short	0x0001
        /*0042*/ 	.short	0x0008
        /*0044*/ 	.byte	0x00, 0xf4, 0x21, 0x00


	//----- nvinfo : EIATTR_KPARAM_INFO
	.align		4
.L_19:
        /*0048*/ 	.byte	0x04, 0x17
        /*004a*/ 	.short	(.L_21 - .L_20)
.L_20:
        /*004c*/ 	.word	0x00000000
        /*0050*/ 	.short	0x0000
        /*0052*/ 	.short	0x0000
        /*0054*/ 	.byte	0x00, 0xf4, 0x21, 0x00


	//----- nvinfo : EIATTR_SPARSE_MMA_MASK
	.align		4
.L_21:
        /*0058*/ 	.byte	0x03, 0x50
        /*005a*/ 	.short	0x0000


	//----- nvinfo : EIATTR_MAXREG_COUNT
	.align		4
        /*005c*/ 	.byte	0x03, 0x1b
        /*005e*/ 	.short	0x00ff


	//----- nvinfo : EIATTR_EXIT_INSTR_OFFSETS
	.align		4
        /*0060*/ 	.byte	0x04, 0x1c
        /*0062*/ 	.short	(.L_23 - .L_22)


	//   ....[0]....
.L_22:
        /*0064*/ 	.word	0x000011a0


	//   ....[1]....
        /*0068*/ 	.word	0x000011c0


	//----- nvinfo : EIATTR_REQNTID
	.align		4
.L_23:
        /*006c*/ 	.byte	0x04, 0x10
        /*006e*/ 	.short	(.L_25 - .L_24)
.L_24:
        /*0070*/ 	.word	0x00000100
        /*0074*/ 	.word	0x00000001
        /*0078*/ 	.word	0x00000001


	//----- nvinfo : EIATTR_CBANK_PARAM_SIZE
	.align		4
.L_25:
        /*007c*/ 	.byte	0x03, 0x19
        /*007e*/ 	.short	0x0020


	//----- nvinfo : EIATTR_PARAM_CBANK
	.align		4
        /*0080*/ 	.byte	0x04, 0x0a
        /*0082*/ 	.short	(.L_27 - .L_26)
	.align		4
.L_26:
        /*0084*/ 	.word	index@(.nv.constant0.triton_poi_fused_add_div_sqrt_15)
        /*0088*/ 	.short	0x0210
        /*008a*/ 	.short	0x0020


	//----- nvinfo : EIATTR_SW_WAR
	.align		4
.L_27:
        /*008c*/ 	.byte	0x04, 0x36
        /*008e*/ 	.short	(.L_29 - .L_28)
.L_28:
        /*0090*/ 	.word	0x00000008
.L_29:


//--------------------- .nv.callgraph             --------------------------
	.section	.nv.callgraph,"",@"SHT_CUDA_CALLGRAPH"
	.align	4
	.sectionentsize	8
	.align		4
        /*0000*/ 	.word	0x00000000
	.align		4
        /*0004*/ 	.word	0xffffffff
	.align		4
        /*0008*/ 	.word	0x00000000
	.align		4
        /*000c*/ 	.word	0xfffffffe
	.align		4
        /*0010*/ 	.word	0x00000000
	.align		4
        /*0014*/ 	.word	0xfffffffd
	.align		4
        /*0018*/ 	.word	0x00000000
	.align		4
        /*001c*/ 	.word	0xfffffffc


//--------------------- .nv.constant4             --------------------------
	.section	.nv.constant4,"a",@progbits
	.align	8
	.align		8
.nv.constant4:
        /*0000*/ 	.dword	_$_str
	.align		8
        /*0008*/ 	.dword	_$_str_$_2


//--------------------- .text.triton_poi_fused_add_div_sqrt_15 --------------------------
	.section	.text.triton_poi_fused_add_div_sqrt_15,"ax",@progbits
	.sectionflags	@"SHF_BARRIERS=1"
	.align	128
        .global         triton_poi_fused_add_div_sqrt_15
        .type           triton_poi_fused_add_div_sqrt_15,@function
        .size           triton_poi_fused_add_div_sqrt_15,(.L_x_1 - triton_poi_fused_add_div_sqrt_15)
        .other          triton_poi_fused_add_div_sqrt_15,@"STO_CUDA_ENTRY STV_DEFAULT"
triton_poi_fused_add_div_sqrt_15:
.text.triton_poi_fused_add_div_sqrt_15:
[----:B------:R-:W0:Y:S01]  /*0000*/  LDC R1, c[0x0][0x28] ;  /* 0x00000a00ff017b82 */ /* 0x000e220000000800 */
[----:B------:R-:W1:Y:S07]  /*0010*/  S2R R3, SR_CTAID.Y ;  /* 0x0000000000037919 */ /* 0x000e6e0000002600 */
[----:B------:R-:W2:Y:S01]  /*0020*/  S2UR UR5, SR_CgaCtaId ;  /* 0x00000000000579c3 */ /* 0x000ea20000008800 */
[----:B------:R-:W-:Y:S01]  /*0030*/  UMOV UR4, 0x400 ;  /* 0x0000040000047882 */ /* 0x000fe20000000000 */
[----:B------:R-:W-:Y:S01]  /*0040*/  CS2R R16, SRZ ;  /* 0x0000000000107805 */ /* 0x000fe2000001ff00 */
[----:B------:R-:W3:Y:S01]  /*0050*/  S2R R8, SR_TID.X ;  /* 0x0000000000087919 */ /* 0x000ee20000002100 */
[----:B------:R-:W-:Y:S01]  /*0060*/  CS2R R18, SRZ ;  /* 0x0000000000127805 */ /* 0x000fe2000001ff00 */
[----:B------:R-:W-:Y:S01]  /*0070*/  ULDC.64 UR6, c[0x0][0x208] ;  /* 0x0000820000067ab9 */ /* 0x000fe20000000a00 */
[----:B------:R-:W-:Y:S01]  /*0080*/  CS2R R12, SRZ ;  /* 0x00000000000c7805 */ /* 0x000fe2000001ff00 */
[----:B------:R-:W4:Y:S01]  /*0090*/  S2R R21, SR_CTAID.X ;  /* 0x0000000000157919 */ /* 0x000f220000002500 */
[----:B------:R-:W5:Y:S01]  /*00a0*/  LDC.64 R28, c[0x0][0x210] ;  /* 0x00008400ff1c7b82 */ /* 0x000f620000000a00 */
[----:B------:R-:W-:Y:S01]  /*00b0*/  CS2R R14, SRZ ;  /* 0x00000000000e7805 */ /* 0x000fe2000001ff00 */
[----:B--2---:R-:W-:Y:S01]  /*00c0*/  UPRMT UR4, UR5, 0x654, UR4 ;  /* 0x0000065405047896 */ /* 0x004fe20008000004 */
[----:B-1----:R-:W-:-:S02]  /*00d0*/  IMAD.SHL.U32 R5, R3, 0x10, RZ ;  /* 0x0000001003057824 */ /* 0x002fc400078e00ff */
[----:B---3--:R-:W-:Y:S01]  /*00e0*/  IMAD.SHL.U32 R0, R8, 0x4, RZ ;  /* 0x0000000408007824 */ /* 0x008fe200078e00ff */
[--C-:B------:R-:W-:Y:S02]  /*00f0*/  SHF.R.U32.HI R20, RZ, 0x2, R8.reuse ;  /* 0x00000002ff147819 */ /* 0x100fe40000011608 */
[----:B------:R-:W-:Y:S02]  /*0100*/  SHF.R.U32.HI R9, RZ, 0x6, R8 ;  /* 0x00000006ff097819 */ /* 0x000fe40000011608 */
[----:B------:R-:W-:Y:S02]  /*0110*/  LOP3.LUT R4, R5, 0xc, R0, 0xf8, !PT ;  /* 0x0000000c05047812 */ /* 0x000fe400078ef800 */
[----:B------:R-:W-:Y:S02]  /*0120*/  SGXT.U32 R20, R20, 0x6 ;  /* 0x000000061414781a */ /* 0x000fe40000000000 */
[----:B------:R-:W-:Y:S02]  /*0130*/  SHF.R.S32.HI R7, RZ, 0x1f, R4 ;  /* 0x0000001fff077819 */ /* 0x000fe40000011404 */
[----:B------:R-:W-:-:S02]  /*0140*/  ISETP.GE.AND P0, PT, R4, 0x100, PT ;  /* 0x000001000400780c */ /* 0x000fc40003f06270 */
[----:B------:R-:W-:Y:S02]  /*0150*/  LEA.HI R7, R7, R4, RZ, 0x6 ;  /* 0x0000000407077211 */ /* 0x000fe400078f30ff */
[----:B----4-:R-:W-:Y:S02]  /*0160*/  PRMT R25, R20, 0x6540, R21 ;  /* 0x0000654014197816 */ /* 0x010fe40000000015 */
[C---:B------:R-:W-:Y:S02]  /*0170*/  SHF.L.U32 R2, R7.reuse, 0xc, RZ ;  /* 0x0000000c07027819 */ /* 0x040fe400000006ff */
[----:B------:R-:W-:Y:S02]  /*0180*/  LOP3.LUT R7, R7, 0xffffffc0, RZ, 0xc0, !PT ;  /* 0xffffffc007077812 */ /* 0x000fe400078ec0ff */
[----:B------:R-:W-:-:S04]  /*0190*/  LOP3.LUT R2, R2, 0xfffc0000, RZ, 0xc0, !PT ;  /* 0xfffc000002027812 */ /* 0x000fc800078ec0ff */
[----:B------:R-:W-:Y:S01]  /*01a0*/  IADD3 R6, R2, R4, -R7 ;  /* 0x0000000402067210 */ /* 0x000fe20007ffe807 */
[----:B------:R-:W-:Y:S01]  /*01b0*/  IMAD.SHL.U32 R4, R8, 0x400, RZ ;  /* 0x0000040008047824 */ /* 0x000fe200078e00ff */
[----:B------:R-:W-:-:S03]  /*01c0*/  SGXT.U32 R2, R9, 0x2 ;  /* 0x000000020902781a */ /* 0x000fc60000000000 */
[----:B------:R-:W-:Y:S01]  /*01d0*/  IMAD R25, R25, 0x40, R6 ;  /* 0x0000004019197824 */ /* 0x000fe200078e0206 */
[----:B------:R-:W-:Y:S02]  /*01e0*/  LOP3.LUT R2, R5, R2, RZ, 0xfc, !PT ;  /* 0x0000000205027212 */ /* 0x000fe400078efcff */
[----:B------:R-:W-:Y:S01]  /*01f0*/  LOP3.LUT R5, R4, 0xc00, RZ, 0xc0, !PT ;  /* 0x00000c0004057812 */ /* 0x000fe200078ec0ff */
[----:B------:R-:W-:-:S03]  /*0200*/  VIADD R7, R25, 0x1000 ;  /* 0x0000100019077836 */ /* 0x000fc60000000000 */
[C---:B------:R-:W-:Y:S02]  /*0210*/  LOP3.LUT R20, R5.reuse, R20, RZ, 0xfc, !PT ;  /* 0x0000001405147212 */ /* 0x040fe400078efcff */
[C---:B------:R-:W-:Y:S02]  /*0220*/  LEA.HI R27, R5.reuse, UR4, RZ, 0x1a ;  /* 0x00000004051b7c11 */ /* 0x040fe4000f8fd0ff */
[C---:B------:R-:W-:Y:S02]  /*0230*/  LOP3.LUT R4, R5.reuse, 0x100, RZ, 0xfc, !PT ;  /* 0x0000010005047812 */ /* 0x040fe400078efcff */
[C---:B------:R-:W-:Y:S02]  /*0240*/  LOP3.LUT R6, R5.reuse, 0x200, RZ, 0xfc, !PT ;  /* 0x0000020005067812 */ /* 0x040fe400078efcff */
[----:B------:R-:W-:Y:S02]  /*0250*/  LOP3.LUT R5, R5, 0x300, RZ, 0xfc, !PT ;  /* 0x0000030005057812 */ /* 0x000fe400078efcff */
[----:B------:R-:W-:-:S02]  /*0260*/  LEA.HI R9, R4, UR4, RZ, 0x1a ;  /* 0x0000000404097c11 */ /* 0x000fc4000f8fd0ff */
[----:B------:R-:W-:Y:S01]  /*0270*/  LEA.HI R11, R5, UR4, RZ, 0x1a ;  /* 0x00000004050b7c11 */ /* 0x000fe2000f8fd0ff */
[--C-:B-----5:R-:W-:Y:S01]  /*0280*/  IMAD.WIDE R4, R25, 0x4, R28.reuse ;  /* 0x0000000419047825 */ /* 0x120fe200078e021c */
[----:B------:R-:W-:Y:S02]  /*0290*/  LEA.HI R23, R6, UR4, RZ, 0x1a ;  /* 0x0000000406177c11 */ /* 0x000fe4000f8fd0ff */
[C---:B------:R-:W-:Y:S01]  /*02a0*/  LEA R27, R20.reuse, R27, 0x2 ;  /* 0x0000001b141b7211 */ /* 0x040fe200078e10ff */
[----:B------:R-:W-:Y:S01]  /*02b0*/  IMAD.WIDE R6, R7, 0x4, R28 ;  /* 0x0000000407067825 */ /* 0x000fe200078e021c */
[C---:B------:R-:W-:Y:S01]  /*02c0*/  LEA R23, R20.reuse, R23, 0x2 ;  /* 0x0000001714177211 */ /* 0x040fe200078e10ff */
[----:B------:R1:W2:Y:S02]  /*02d0*/  @!P0 LDG.E.EL.128 R16, desc[UR6][R4.64] ;  /* 0x0000000604108981 */ /* 0x0002a4000c2e1d00 */
[----:B------:R-:W-:Y:S02]  /*02e0*/  VIADD R24, R25, 0x2000 ;  /* 0x0000200019187836 */ /* 0x000fe40000000000 */
[C---:B------:R-:W-:Y:S01]  /*02f0*/  IMAD R26, R20.reuse, 0x4, R9 ;  /* 0x00000004141a7824 */ /* 0x040fe200078e0209 */
[----:B------:R-:W-:Y:S01]  /*0300*/  CS2R R8, SRZ ;  /* 0x0000000000087805 */ /* 0x000fe2000001ff00 */
[----:B------:R-:W-:Y:S01]  /*0310*/  IMAD R20, R20, 0x4, R11 ;  /* 0x0000000414147824 */ /* 0x000fe200078e020b */
[----:B------:R-:W-:-:S02]  /*0320*/  CS2R R10, SRZ ;  /* 0x00000000000a7805 */ /* 0x000fc4000001ff00 */
[----:B------:R-:W-:Y:S01]  /*0330*/  IADD3 R22, R25, 0x3000, RZ ;  /* 0x0000300019167810 */ /* 0x000fe20007ffe0ff */
[--C-:B------:R-:W-:Y:S01]  /*0340*/  IMAD.WIDE R24, R24, 0x4, R28.reuse ;  /* 0x0000000418187825 */ /* 0x100fe200078e021c */
[----:B------:R3:W4:Y:S01]  /*0350*/  @!P0 LDG.E.EL.128 R12, desc[UR6][R6.64] ;  /* 0x00000006060c8981 */ /* 0x000722000c2e1d00 */
[----:B-1----:R-:W-:Y:S02]  /*0360*/  CS2R R4, SRZ ;  /* 0x0000000000047805 */ /* 0x002fe4000001ff00 */
[----:B------:R-:W-:Y:S01]  /*0370*/  IMAD.WIDE R28, R22, 0x4, R28 ;  /* 0x00000004161c7825 */ /* 0x000fe200078e021c */
[----:B------:R1:W5:Y:S01]  /*0380*/  @!P0 LDG.E.EL.128 R8, desc[UR6][R24.64] ;  /* 0x0000000618088981 */ /* 0x000362000c2e1d00 */
[----:B---3--:R-:W-:Y:S02]  /*0390*/  CS2R R6, SRZ ;  /* 0x0000000000067805 */ /* 0x008fe4000001ff00 */
[----:B------:R-:W-:Y:S02]  /*03a0*/  SHF.R.S32.HI R3, RZ, 0x1b, R3 ;  /* 0x0000001bff037819 */ /* 0x000fe40000011403 */
[----:B------:R-:W-:Y:S01]  /*03b0*/  LOP3.LUT R22, R0, 0xfc, RZ, 0xc0, !PT ;  /* 0x000000fc00167812 */ /* 0x000fe200078ec0ff */
[----:B-1----:R-:W1:Y:S01]  /*03c0*/  LDC.64 R24, c[0x0][0x218] ;  /* 0x00008600ff187b82 */ /* 0x002e620000000a00 */
[----:B------:R-:W3:Y:S01]  /*03d0*/  @!P0 LDG.E.EL.128 R4, desc[UR6][R28.64] ;  /* 0x000000061c048981 */ /* 0x000ee2000c2e1d00 */
[----:B------:R-:W-:-:S02]  /*03e0*/  SGXT R3, R3, 0x1 ;  /* 0x000000010303781a */ /* 0x000fc40000000200 */
[----:B------:R-:W-:Y:S02]  /*03f0*/  PRMT R21, R22, 0x6540, R21 ;  /* 0x0000654016157816 */ /* 0x000fe40000000015 */
[----:B------:R-:W-:-:S05]  /*0400*/  LEA.HI R22, R3, R2, RZ, 0x6 ;  /* 0x0000000203167211 */ /* 0x000fca00078f30ff */
[----:B------:R-:W-:Y:S01]  /*0410*/  IMAD.SHL.U32 R22, R22, 0x40, RZ ;  /* 0x0000004016167824 */ /* 0x000fe200078e00ff */
[----:B------:R-:W-:-:S04]  /*0420*/  ISETP.GE.AND P2, PT, R2, 0x100, PT ;  /* 0x000001000200780c */ /* 0x000fc80003f46270 */
[----:B------:R-:W-:Y:S01]  /*0430*/  LOP3.LUT R22, R22, 0xfffff000, RZ, 0xc0, !PT ;  /* 0xfffff00016167812 */ /* 0x000fe200078ec0ff */
[----:B--2---:R-:W-:Y:S04]  /*0440*/  STS [R27], R16 ;  /* 0x000000101b007388 */ /* 0x004fe80000000800 */
[----:B------:R2:W-:Y:S04]  /*0450*/  STS [R26+0x400], R17 ;  /* 0x000400111a007388 */ /* 0x0005e80000000800 */
[----:B------:R-:W-:Y:S04]  /*0460*/  STS [R23+0x800], R18 ;  /* 0x0008001217007388 */ /* 0x000fe80000000800 */
[----:B------:R-:W-:Y:S04]  /*0470*/  STS [R20+0xc00], R19 ;  /* 0x000c001314007388 */ /* 0x000fe80000000800 */
[----:B----4-:R-:W-:Y:S04]  /*0480*/  STS [R27+0x100], R12 ;  /* 0x0001000c1b007388 */ /* 0x010fe80000000800 */
[----:B------:R4:W-:Y:S04]  /*0490*/  STS [R26+0x500], R13 ;  /* 0x0005000d1a007388 */ /* 0x0009e80000000800 */
[----:B------:R-:W-:Y:S04]  /*04a0*/  STS [R23+0x900], R14 ;  /* 0x0009000e17007388 */ /* 0x000fe80000000800 */
[----:B------:R1:W-:Y:S04]  /*04b0*/  STS [R20+0xd00], R15 ;  /* 0x000d000f14007388 */ /* 0x0003e80000000800 */
[----:B-----5:R-:W-:Y:S04]  /*04c0*/  STS [R27+0x200], R8 ;  /* 0x000200081b007388 */ /* 0x020fe80000000800 */
[----:B------:R5:W-:Y:S04]  /*04d0*/  STS [R26+0x600], R9 ;  /* 0x000600091a007388 */ /* 0x000be80000000800 */
[----:B------:R-:W-:Y:S04]  /*04e0*/  STS [R23+0xa00], R10 ;  /* 0x000a000a17007388 */ /* 0x000fe80000000800 */
[----:B------:R-:W-:Y:S04]  /*04f0*/  STS [R20+0xe00], R11 ;  /* 0x000e000b14007388 */ /* 0x000fe80000000800 */
[----:B---3--:R3:W-:Y:S04]  /*0500*/  STS [R27+0x300], R4 ;  /* 0x000300041b007388 */ /* 0x0087e80000000800 */
[----:B------:R-:W-:Y:S04]  /*0510*/  STS [R26+0x700], R5 ;  /* 0x000700051a007388 */ /* 0x000fe80000000800 */
[----:B------:R-:W-:Y:S04]  /*0520*/  STS [R23+0xb00], R6 ;  /* 0x000b000617007388 */ /* 0x000fe80000000800 */
[----:B------:R3:W-:Y:S01]  /*0530*/  STS [R20+0xf00], R7 ;  /* 0x000f000714007388 */ /* 0x0007e20000000800 */
[----:B--2---:R-:W-:Y:S01]  /*0540*/  IMAD.IADD R17, R21, 0x1, R22 ;  /* 0x0000000115117824 */ /* 0x004fe200078e0216 */
[----:B----4-:R-:W-:-:S02]  /*0550*/  CS2R R12, SRZ ;  /* 0x00000000000c7805 */ /* 0x010fc4000001ff00 */
[----:B01----:R-:W-:Y:S01]  /*0560*/  CS2R R14, SRZ ;  /* 0x00000000000e7805 */ /* 0x003fe2000001ff00 */
[----:B-----5:R-:W-:Y:S01]  /*0570*/  IMAD.WIDE R8, R17, 0x4, R24 ;  /* 0x0000000411087825 */ /* 0x020fe200078e0218 */
[----:B------:R-:W-:Y:S06]  /*0580*/  BAR.SYNC.DEFER_BLOCKING 0x0 ;  /* 0x0000000000007b1d */ /* 0x000fec0000010000 */
[----:B------:R0:W2:Y:S01]  /*0590*/  @!P2 LDG.E.EL.128 R12, desc[UR6][R8.64] ;  /* 0x00000006080ca981 */ /* 0x0000a2000c2e1d00 */
[----:B------:R-:W-:-:S04]  /*05a0*/  LOP3.LUT R22, R2, 0x4, RZ, 0xfc, !PT ;  /* 0x0000000402167812 */ /* 0x000fc800078efcff */
[----:B---3--:R-:W-:-:S04]  /*05b0*/  LEA.HI R4, R3, R22, RZ, 0x6 ;  /* 0x0000001603047211 */ /* 0x008fc800078f30ff */
[----:B------:R-:W-:Y:S02]  /*05c0*/  SHF.L.U32 R4, R4, 0x6, RZ ;  /* 0x0000000604047819 */ /* 0x000fe400000006ff */
[----:B------:R-:W-:Y:S02]  /*05d0*/  ISETP.GE.AND P1, PT, R22, 0x100, PT ;  /* 0x000001001600780c */ /* 0x000fe40003f26270 */
[----:B------:R-:W-:Y:S02]  /*05e0*/  LOP3.LUT R4, R4, 0xfffff000, RZ, 0xc0, !PT ;  /* 0xfffff00004047812 */ /* 0x000fe400078ec0ff */
[----:B------:R-:W-:-:S03]  /*05f0*/  CS2R R6, SRZ ;  /* 0x0000000000067805 */ /* 0x000fc6000001ff00 */
[----:B------:R-:W-:Y:S01]  /*0600*/  IMAD.IADD R17, R21, 0x1, R4 ;  /* 0x0000000115117824 */ /* 0x000fe200078e0204 */
[----:B------:R-:W-:-:S03]  /*0610*/  CS2R R4, SRZ ;  /* 0x0000000000047805 */ /* 0x000fc6000001ff00 */
[----:B------:R-:W-:-:S05]  /*0620*/  IMAD.WIDE R16, R17, 0x4, R24 ;  /* 0x0000000411107825 */ /* 0x000fca00078e0218 */
[----:B------:R1:W3:Y:S01]  /*0630*/  @!P1 LDG.E.EL.128 R4, desc[UR6][R16.64] ;  /* 0x0000000610049981 */ /* 0x0002e2000c2e1d00 */
[----:B------:R-:W-:-:S04]  /*0640*/  LOP3.LUT R20, R2, 0x8, RZ, 0xfc, !PT ;  /* 0x0000000802147812 */ /* 0x000fc800078efcff */
[----:B0-----:R-:W-:-:S05]  /*0650*/  LEA.HI R8, R3, R20, RZ, 0x6 ;  /* 0x0000001403087211 */ /* 0x001fca00078f30ff */
[----:B------:R-:W-:Y:S01]  /*0660*/  IMAD.SHL.U32 R8, R8, 0x40, RZ ;  /* 0x0000004008087824 */ /* 0x000fe200078e00ff */
[----:B------:R-:W-:-:S04]  /*0670*/  ISETP.GE.AND P0, PT, R20, 0x100, PT ;  /* 0x000001001400780c */ /* 0x000fc80003f06270 */
[----:B------:R-:W-:-:S04]  /*0680*/  LOP3.LUT R8, R8, 0xfffff000, RZ, 0xc0, !PT ;  /* 0xfffff00008087812 */ /* 0x000fc800078ec0ff */
[----:B------:R-:W-:Y:S02]  /*0690*/  IADD3 R19, R21, R8, RZ ;  /* 0x0000000815137210 */ /* 0x000fe40007ffe0ff */
[----:B------:R-:W-:Y:S02]  /*06a0*/  CS2R R8, SRZ ;  /* 0x0000000000087805 */ /* 0x000fe4000001ff00 */
[----:B------:R-:W-:Y:S01]  /*06b0*/  CS2R R10, SRZ ;  /* 0x00000000000a7805 */ /* 0x000fe2000001ff00 */
[----:B-1----:R-:W-:-:S05]  /*06c0*/  IMAD.WIDE R16, R19, 0x4, R24 ;  /* 0x0000000413107825 */ /* 0x002fca00078e0218 */
[----:B------:R0:W4:Y:S01]  /*06d0*/  @!P0 LDG.E.EL.128 R8, desc[UR6][R16.64] ;  /* 0x0000000610088981 */ /* 0x000122000c2e1d00 */
[----:B------:R-:W-:-:S04]  /*06e0*/  SHF.R.U32.HI R19, RZ, 0x8, R0 ;  /* 0x00000008ff137819 */ /* 0x000fc80000011600 */
[----:B------:R-:W-:Y:S02]  /*06f0*/  SGXT.U32 R19, R19, 0x2 ;  /* 0x000000021313781a */ /* 0x000fe40000000000 */
[----:B------:R-:W-:Y:S02]  /*0700*/  LOP3.LUT R23, R0, 0x3fc, RZ, 0xc0, !PT ;  /* 0x000003fc00177812 */ /* 0x000fe400078ec0ff */
[----:B------:R-:W-:Y:S02]  /*0710*/  LOP3.LUT R0, R19, 0x3fc, R0, 0xf8, !PT ;  /* 0x000003fc13007812 */ /* 0x000fe400078ef800 */
[----:B------:R-:W-:Y:S02]  /*0720*/  LEA R26, R19, UR4, 0x2 ;  /* 0x00000004131a7c11 */ /* 0x000fe4000f8e10ff */
[----:B------:R-:W-:-:S03]  /*0730*/  LEA R18, R0, UR4, 0x2 ;  /* 0x0000000400127c11 */ /* 0x000fc6000f8e10ff */
[----:B------:R-:W-:Y:S02]  /*0740*/  IMAD R26, R23, 0x4, R26 ;  /* 0x00000004171a7824 */ /* 0x000fe400078e021a */
[----:B0-----:R0:W1:Y:S04]  /*0750*/  LDS R17, [R18] ;  /* 0x0000000012117984 */ /* 0x0010680000000800 */
[----:B------:R-:W5:Y:S01]  /*0760*/  LDS R16, [R26+0x4] ;  /* 0x000004001a107984 */ /* 0x000f620000000800 */
[----:B------:R-:W-:-:S04]  /*0770*/  LOP3.LUT R0, R2, 0xc, RZ, 0xfc, !PT ;  /* 0x0000000c02007812 */ /* 0x000fc800078efcff */
[----:B------:R-:W-:-:S05]  /*0780*/  LEA.HI R3, R3, R0, RZ, 0x6 ;  /* 0x0000000003037211 */ /* 0x000fca00078f30ff */
[----:B------:R-:W-:-:S05]  /*0790*/  IMAD.SHL.U32 R3, R3, 0x40, RZ ;  /* 0x0000004003037824 */ /* 0x000fca00078e00ff */
[----:B0-----:R-:W-:-:S04]  /*07a0*/  LOP3.LUT R18, R3, 0xfffff000, RZ, 0xc0, !PT ;  /* 0xfffff00003127812 */ /* 0x001fc800078ec0ff */
[----:B------:R-:W-:-:S05]  /*07b0*/  IADD3 R3, R21, R18, RZ ;  /* 0x0000001215037210 */ /* 0x000fca0007ffe0ff */
[----:B------:R-:W-:Y:S02]  /*07c0*/  IMAD.WIDE R24, R3, 0x4, R24 ;  /* 0x0000000403187825 */ /* 0x000fe400078e0218 */
[----:B------:R-:W0:Y:S01]  /*07d0*/  LDS R3, [R26+0x8] ;  /* 0x000008001a037984 */ /* 0x000e220000000800 */
[----:B--2---:R-:W2:Y:S08]  /*07e0*/  MUFU.SQRT R12, R12 ;  /* 0x0000000c000c7308 */ /* 0x004eb00000002000 */
[----:B------:R-:W0:Y:S01]  /*07f0*/  MUFU.SQRT R13, R13 ;  /* 0x0000000d000d7308 */ /* 0x000e220000002000 */
[----:B--2---:R-:W-:Y:S01]  /*0800*/  FADD R19, R12, 1.00000001335143196e-10 ;  /* 0x2edbe6ff0c137421 */ /* 0x004fe20000000000 */
[----:B0-----:R-:W-:-:S04]  /*0810*/  FADD R27, R13, 1.00000001335143196e-10 ;  /* 0x2edbe6ff0d1b7421 */ /* 0x001fc80000000000 */
[----:B------:R-:W-:Y:S02]  /*0820*/  FSETP.GT.AND P3, PT, R19, 8.50705917302346158658e+37, PT ;  /* 0x7e8000001300780b */ /* 0x000fe40003f64000 */
[----:B------:R-:W-:-:S11]  /*0830*/  FSETP.GT.AND P4, PT, R27, 8.50705917302346158658e+37, PT ;  /* 0x7e8000001b00780b */ /* 0x000fd60003f84000 */
[----:B------:R-:W-:Y:S02]  /*0840*/  @P3 FMUL R19, R19, 0.25 ;  /* 0x3e80000013133820 */ /* 0x000fe40000400000 */
[----:B------:R-:W-:Y:S02]  /*0850*/  @P4 FMUL R27, R27, 0.25 ;  /* 0x3e8000001b1b4820 */ /* 0x000fe40000400000 */
[----:B------:R0:W2:Y:S08]  /*0860*/  MUFU.RCP R12, R19 ;  /* 0x00000013000c7308 */ /* 0x0000b00000001000 */
[----:B------:R3:W4:Y:S01]  /*0870*/  MUFU.RCP R13, R27 ;  /* 0x0000001b000d7308 */ /* 0x0007220000001000 */
[----:B-1----:R-:W-:Y:S01]  /*0880*/  @P3 FMUL R17, R17, 0.25 ;  /* 0x3e80000011113820 */ /* 0x002fe20000400000 */
[----:B------:R-:W-:Y:S01]  /*0890*/  ISETP.GE.AND P3, PT, R0, 0x100, PT ;  /* 0x000001000000780c */ /* 0x000fe20003f66270 */
[----:B-----5:R-:W-:Y:S01]  /*08a0*/  @P4 FMUL R16, R16, 0.25 ;  /* 0x3e80000010104820 */ /* 0x020fe20000400000 */
[----:B0-----:R-:W-:Y:S01]  /*08b0*/  CS2R R18, SRZ ;  /* 0x0000000000127805 */ /* 0x001fe2000001ff00 */
[----:B--2---:R-:W-:-:S03]  /*08c0*/  FMUL R12, R12, R17 ;  /* 0x000000110c0c7220 */ /* 0x004fc60000400000 */
[----:B------:R-:W0:Y:S01]  /*08d0*/  MUFU.SQRT R14, R14 ;  /* 0x0000000e000e7308 */ /* 0x000e220000002000 */
[----:B---3--:R1:W-:Y:S01]  /*08e0*/  LDS R27, [R26+0xc] ;  /* 0x00000c001a1b7984 */ /* 0x0083e20000000800 */
[----:B----4-:R-:W-:Y:S01]  /*08f0*/  FMUL R13, R13, R16 ;  /* 0x000000100d0d7220 */ /* 0x010fe20000400000 */
[----:B------:R-:W-:-:S06]  /*0900*/  CS2R R16, SRZ ;  /* 0x0000000000107805 */ /* 0x000fcc000001ff00 */
[----:B------:R2:W3:Y:S01]  /*0910*/  @!P3 LDG.E.EL.128 R16, desc[UR6][R24.64] ;  /* 0x000000061810b981 */ /* 0x0004e2000c2e1d00 */
[----:B0-----:R-:W-:-:S05]  /*0920*/  FADD R28, R14, 1.00000001335143196e-10 ;  /* 0x2edbe6ff0e1c7421 */ /* 0x001fca0000000000 */
[----:B------:R-:W-:-:S13]  /*0930*/  FSETP.GT.AND P4, PT, R28, 8.50705917302346158658e+37, PT ;  /* 0x7e8000001c00780b */ /* 0x000fda0003f84000 */
[----:B------:R-:W-:-:S04]  /*0940*/  @P4 FMUL R28, R28, 0.25 ;  /* 0x3e8000001c1c4820 */ /* 0x000fc80000400000 */
[----:B------:R-:W0:Y:S01]  /*0950*/  MUFU.RCP R14, R28 ;  /* 0x0000001c000e7308 */ /* 0x000e220000001000 */
[----:B------:R-:W-:-:S04]  /*0960*/  @P4 FMUL R3, R3, 0.25 ;  /* 0x3e80000003034820 */ /* 0x000fc80000400000 */
[----:B0-----:R-:W-:Y:S01]  /*0970*/  FMUL R14, R14, R3 ;  /* 0x000000030e0e7220 */ /* 0x001fe20000400000 */
[----:B------:R-:W-:-:S04]  /*0980*/  LOP3.LUT R3, R23, 0x400, RZ, 0xfc, !PT ;  /* 0x0000040017037812 */ /* 0x000fc800078efcff */
[----:B------:R-:W-:-:S04]  /*0990*/  SHF.R.U32.HI R3, RZ, 0x6, R3 ;  /* 0x00000006ff037819 */ /* 0x000fc80000011603 */
[----:B------:R-:W-:Y:S01]  /*09a0*/  LOP3.LUT R3, R3, 0x1c, RZ, 0xc0, !PT ;  /* 0x0000001c03037812 */ /* 0x000fe200078ec0ff */
[----:B------:R-:W1:Y:S04]  /*09b0*/  MUFU.SQRT R4, R4 ;  /* 0x0000000400047308 */ /* 0x000e680000002000 */
[----:B--2---:R-:W-:-:S04]  /*09c0*/  VIADD R24, R3, UR4 ;  /* 0x0000000403187c36 */ /* 0x004fc80008000000 */
[----:B------:R-:W-:-:S05]  /*09d0*/  IMAD R3, R23, 0x4, R24 ;  /* 0x0000000417037824 */ /* 0x000fca00078e0218 */
[----:B------:R-:W0:Y:S01]  /*09e0*/  LDS R24, [R3+0x1000] ;  /* 0x0010000003187984 */ /* 0x000e220000000800 */
[----:B-1----:R-:W-:-:S05]  /*09f0*/  FADD R26, R4, 1.00000001335143196e-10 ;  /* 0x2edbe6ff041a7421 */ /* 0x002fca0000000000 */
[----:B------:R-:W-:Y:S01]  /*0a00*/  FSETP.GT.AND P4, PT, R26, 8.50705917302346158658e+37, PT ;  /* 0x7e8000001a00780b */ /* 0x000fe20003f84000 */
[----:B------:R-:W1:-:S12]  /*0a10*/  MUFU.SQRT R5, R5 ;  /* 0x0000000500057308 */ /* 0x000e580000002000 */
[----:B------:R-:W-:-:S04]  /*0a20*/  @P4 FMUL R26, R26, 0.25 ;  /* 0x3e8000001a1a4820 */ /* 0x000fc80000400000 */
[----:B------:R2:W4:Y:S01]  /*0a30*/  MUFU.RCP R25, R26 ;  /* 0x0000001a00197308 */ /* 0x0005220000001000 */
[----:B-1----:R-:W-:-:S07]  /*0a40*/  FADD R4, R5, 1.00000001335143196e-10 ;  /* 0x2edbe6ff05047421 */ /* 0x002fce0000000000 */
[----:B------:R-:W1:Y:S01]  /*0a50*/  MUFU.SQRT R15, R15 ;  /* 0x0000000f000f7308 */ /* 0x000e620000002000 */
[----:B--2---:R-:W-:Y:S01]  /*0a60*/  LDS R26, [R3+0x1008] ;  /* 0x00100800031a7984 */ /* 0x004fe20000000800 */
[----:B0-----:R-:W-:-:S04]  /*0a70*/  @P4 FMUL R24, R24, 0.25 ;  /* 0x3e80000018184820 */ /* 0x001fc80000400000 */
[----:B----4-:R-:W-:Y:S02]  /*0a80*/  FMUL R24, R25, R24 ;  /* 0x0000001819187220 */ /* 0x010fe40000400000 */
[----:B------:R-:W0:Y:S01]  /*0a90*/  LDS R25, [R3+0x1004] ;  /* 0x0010040003197984 */ /* 0x000e220000000800 */
[----:B------:R-:W-:Y:S01]  /*0aa0*/  FSETP.GT.AND P4, PT, R4, 8.50705917302346158658e+37, PT ;  /* 0x7e8000000400780b */ /* 0x000fe20003f84000 */
[----:B-1----:R-:W-:-:S05]  /*0ab0*/  FADD R29, R15, 1.00000001335143196e-10 ;  /* 0x2edbe6ff0f1d7421 */ /* 0x002fca0000000000 */
[----:B------:R-:W-:-:S07]  /*0ac0*/  FSETP.GT.AND P5, PT, R29, 8.50705917302346158658e+37, PT ;  /* 0x7e8000001d00780b */ /* 0x000fce0003fa4000 */
[----:B------:R-:W-:-:S06]  /*0ad0*/  @P4 FMUL R4, R4, 0.25 ;  /* 0x3e80000004044820 */ /* 0x000fcc0000400000 */
[----:B------:R-:W1:Y:S01]  /*0ae0*/  MUFU.RCP R4, R4 ;  /* 0x0000000400047308 */ /* 0x000e620000001000 */
[----:B------:R-:W-:-:S07]  /*0af0*/  @P5 FMUL R29, R29, 0.25 ;  /* 0x3e8000001d1d5820 */ /* 0x000fce0000400000 */
[----:B------:R-:W2:Y:S01]  /*0b00*/  MUFU.SQRT R6, R6 ;  /* 0x0000000600067308 */ /* 0x000ea20000002000 */
[----:B0-----:R-:W-:-:S07]  /*0b10*/  @P4 FMUL R25, R25, 0.25 ;  /* 0x3e80000019194820 */ /* 0x001fce0000400000 */
[----:B------:R-:W0:Y:S01]  /*0b20*/  MUFU.RCP R15, R29 ;  /* 0x0000001d000f7308 */ /* 0x000e220000001000 */
[----:B-1----:R-:W-:Y:S01]  /*0b30*/  FMUL R25, R4, R25 ;  /* 0x0000001904197220 */ /* 0x002fe20000400000 */
[----:B------:R-:W-:Y:S01]  /*0b40*/  LOP3.LUT R4, R23, 0x800, RZ, 0xfc, !PT ;  /* 0x0000080017047812 */ /* 0x000fe200078efcff */
[----:B--2---:R-:W-:-:S03]  /*0b50*/  FADD R5, R6, 1.00000001335143196e-10 ;  /* 0x2edbe6ff06057421 */ /* 0x004fc60000000000 */
[----:B------:R-:W-:Y:S01]  /*0b60*/  SHF.R.U32.HI R4, RZ, 0x6, R4 ;  /* 0x00000006ff047819 */ /* 0x000fe20000011604 */
[----:B------:R-:W-:-:S03]  /*0b70*/  @P5 FMUL R27, R27, 0.25 ;  /* 0x3e8000001b1b5820 */ /* 0x000fc60000400000 */
[----:B------:R-:W-:Y:S01]  /*0b80*/  LOP3.LUT R4, R4, 0x2c, RZ, 0xc0, !PT ;  /* 0x0000002c04047812 */ /* 0x000fe200078ec0ff */
[----:B------:R-:W1:Y:S01]  /*0b90*/  MUFU.SQRT R7, R7 ;  /* 0x0000000700077308 */ /* 0x000e620000002000 */
[----:B------:R-:W-:Y:S02]  /*0ba0*/  FSETP.GT.AND P4, PT, R5, 8.50705917302346158658e+37, PT ;  /* 0x7e8000000500780b */ /* 0x000fe40003f84000 */
[----:B------:R-:W-:Y:S01]  /*0bb0*/  IADD3 R4, R4, UR4, RZ ;  /* 0x0000000404047c10 */ /* 0x000fe2000fffe0ff */
[----:B0-----:R-:W-:Y:S02]  /*0bc0*/  FMUL R15, R15, R27 ;  /* 0x0000001b0f0f7220 */ /* 0x001fe40000400000 */
[----:B------:R0:W-:Y:S02]  /*0bd0*/  LDS R27, [R3+0x100c] ;  /* 0x00100c00031b7984 */ /* 0x0001e40000000800 */
[----:B------:R-:W2:Y:S01]  /*0be0*/  MUFU.SQRT R8, R8 ;  /* 0x0000000800087308 */ /* 0x000ea20000002000 */
[----:B0-----:R-:W-:-:S05]  /*0bf0*/  IMAD R3, R23, 0x4, R4 ;  /* 0x0000000417037824 */ /* 0x001fca00078e0204 */
[----:B------:R-:W-:Y:S01]  /*0c00*/  @P4 FMUL R5, R5, 0.25 ;  /* 0x3e80000005054820 */ /* 0x000fe20000400000 */
[----:B------:R-:W0:Y:S01]  /*0c10*/  LDS R4, [R3+0x2000] ;  /* 0x0020000003047984 */ /* 0x000e220000000800 */
[----:B-1----:R-:W-:Y:S01]  /*0c20*/  FADD R28, R7, 1.00000001335143196e-10 ;  /* 0x2edbe6ff071c7421 */ /* 0x002fe20000000000 */
[----:B--2---:R-:W-:-:S03]  /*0c30*/  FADD R7, R8, 1.00000001335143196e-10 ;  /* 0x2edbe6ff08077421 */ /* 0x004fc60000000000 */
[----:B------:R-:W1:Y:S01]  /*0c40*/  MUFU.RCP R5, R5 ;  /* 0x0000000500057308 */ /* 0x000e620000001000 */
[----:B------:R-:W-:Y:S01]  /*0c50*/  @P4 FMUL R26, R26, 0.25 ;  /* 0x3e8000001a1a4820 */ /* 0x000fe20000400000 */
[----:B------:R-:W-:Y:S02]  /*0c60*/  FSETP.GT.AND P5, PT, R28, 8.50705917302346158658e+37, PT ;  /* 0x7e8000001c00780b */ /* 0x000fe40003fa4000 */
[----:B------:R-:W-:Y:S01]  /*0c70*/  FSETP.GT.AND P4, PT, R7, 8.50705917302346158658e+37, PT ;  /* 0x7e8000000700780b */ /* 0x000fe20003f84000 */
[----:B-1----:R-:W-:-:S12]  /*0c80*/  FMUL R26, R5, R26 ;  /* 0x0000001a051a7220 */ /* 0x002fd80000400000 */
[----:B------:R-:W-:Y:S01]  /*0c90*/  @P4 FMUL R7, R7, 0.25 ;  /* 0x3e80000007074820 */ /* 0x000fe20000400000 */
[----:B------:R-:W-:Y:S01]  /*0ca0*/  @P5 FMUL R28, R28, 0.25 ;  /* 0x3e8000001c1c5820 */ /* 0x000fe20000400000 */
[----:B------:R-:W1:Y:S01]  /*0cb0*/  LDS R5, [R3+0x2004] ;  /* 0x0020040003057984 */ /* 0x000e620000000800 */
[----:B------:R-:W-:Y:S08]  /*0cc0*/  MUFU.SQRT R9, R9 ;  /* 0x0000000900097308 */ /* 0x000ff00000002000 */
[----:B------:R-:W2:Y:S01]  /*0cd0*/  MUFU.RCP R7, R7 ;  /* 0x0000000700077308 */ /* 0x000ea20000001000 */
[----:B------:R-:W-:-:S07]  /*0ce0*/  LOP3.LUT R6, R23, 0xc00, RZ, 0xfc, !PT ;  /* 0x00000c0017067812 */ /* 0x000fce00078efcff */
[----:B------:R-:W4:Y:S01]  /*0cf0*/  MUFU.RCP R28, R28 ;  /* 0x0000001c001c7308 */ /* 0x000f220000001000 */
[----:B0-----:R-:W-:Y:S01]  /*0d00*/  @P4 FMUL R4, R4, 0.25 ;  /* 0x3e80000004044820 */ /* 0x001fe20000400000 */
[----:B------:R-:W-:Y:S01]  /*0d10*/  SHF.R.U32.HI R6, RZ, 0x6, R6 ;  /* 0x00000006ff067819 */ /* 0x000fe20000011606 */
[----:B------:R-:W-:-:S05]  /*0d20*/  @P5 FMUL R27, R27, 0.25 ;  /* 0x3e8000001b1b5820 */ /* 0x000fca0000400000 */
[----:B------:R-:W0:Y:S01]  /*0d30*/  MUFU.SQRT R10, R10 ;  /* 0x0000000a000a7308 */ /* 0x000e220000002000 */
[----:B--2---:R-:W-:Y:S01]  /*0d40*/  FMUL R4, R7, R4 ;  /* 0x0000000407047220 */ /* 0x004fe20000400000 */
[----:B------:R-:W-:Y:S02]  /*0d50*/  LOP3.LUT R7, R6, 0x3c, RZ, 0xc0, !PT ;  /* 0x0000003c06077812 */ /* 0x000fe400078ec0ff */
[----:B------:R-:W-:Y:S04]  /*0d60*/  LDS R6, [R3+0x2008] ;  /* 0x0020080003067984 */ /* 0x000fe80000000800 */
[----:B------:R-:W2:Y:S01]  /*0d70*/  MUFU.SQRT R11, R11 ;  /* 0x0000000b000b7308 */ /* 0x000ea20000002000 */
[----:B----4-:R-:W-:Y:S01]  /*0d80*/  FMUL R27, R28, R27 ;  /* 0x0000001b1c1b7220 */ /* 0x010fe20000400000 */
[----:B------:R-:W-:Y:S01]  /*0d90*/  FADD R28, R9, 1.00000001335143196e-10 ;  /* 0x2edbe6ff091c7421 */ /* 0x000fe20000000000 */
[----:B------:R-:W-:-:S02]  /*0da0*/  VIADD R8, R7, UR4 ;  /* 0x0000000407087c36 */ /* 0x000fc40008000000 */
[----:B------:R4:W5:Y:S02]  /*0db0*/  LDS R7, [R3+0x200c] ;  /* 0x00200c0003077984 */ /* 0x0009640000000800 */
[----:B------:R-:W-:Y:S01]  /*0dc0*/  FSETP.GT.AND P4, PT, R28, 8.50705917302346158658e+37, PT ;  /* 0x7e8000001c00780b */ /* 0x000fe20003f84000 */
[----:B0-----:R-:W-:Y:S01]  /*0dd0*/  FADD R29, R10, 1.00000001335143196e-10 ;  /* 0x2edbe6ff0a1d7421 */ /* 0x001fe20000000000 */
[----:B--2---:R-:W-:-:S05]  /*0de0*/  FADD R10, R11, 1.00000001335143196e-10 ;  /* 0x2edbe6ff0b0a7421 */ /* 0x004fca0000000000 */
[----:B------:R-:W-:-:S06]  /*0df0*/  FSETP.GT.AND P5, PT, R10, 8.50705917302346158658e+37, PT ;  /* 0x7e8000000a00780b */ /* 0x000fcc0003fa4000 */
[----:B------:R-:W-:Y:S01]  /*0e00*/  @P4 FMUL R28, R28, 0.25 ;  /* 0x3e8000001c1c4820 */ /* 0x000fe20000400000 */
[----:B-1----:R-:W-:Y:S01]  /*0e10*/  @P4 FMUL R5, R5, 0.25 ;  /* 0x3e80000005054820 */ /* 0x002fe20000400000 */
[----:B------:R-:W-:Y:S01]  /*0e20*/  FSETP.GT.AND P4, PT, R29, 8.50705917302346158658e+37, PT ;  /* 0x7e8000001d00780b */ /* 0x000fe20003f84000 */
[----:B------:R-:W-:Y:S02]  /*0e30*/  IMAD R9, R2, 0x1000, R21 ;  /* 0x0000100002097824 */ /* 0x000fe400078e0215 */
[----:B----4-:R-:W0:Y:S01]  /*0e40*/  LDC.64 R2, c[0x0][0x220] ;  /* 0x00008800ff027b82 */ /* 0x010e220000000a00 */
[----:B------:R-:W1:Y:S01]  /*0e50*/  MUFU.RCP R28, R28 ;  /* 0x0000001c001c7308 */ /* 0x000e620000001000 */
[----:B------:R-:W-:-:S08]  /*0e60*/  @P5 FMUL R10, R10, 0.25 ;  /* 0x3e8000000a0a5820 */ /* 0x000fd00000400000 */
[----:B------:R-:W-:Y:S01]  /*0e70*/  @P4 FMUL R29, R29, 0.25 ;  /* 0x3e8000001d1d4820 */ /* 0x000fe20000400000 */
[----:B------:R-:W-:Y:S01]  /*0e80*/  LEA R23, R23, R8, 0x2 ;  /* 0x0000000817177211 */ /* 0x000fe200078e10ff */
[----:B------:R-:W-:Y:S04]  /*0e90*/  MUFU.RCP R10, R10 ;  /* 0x0000000a000a7308 */ /* 0x000fe80000001000 */
[----:B------:R-:W2:Y:S04]  /*0ea0*/  LDS R8, [R23+0x3000] ;  /* 0x0030000017087984 */ /* 0x000ea80000000800 */
[----:B------:R-:W-:Y:S01]  /*0eb0*/  MUFU.RCP R29, R29 ;  /* 0x0000001d001d7308 */ /* 0x000fe20000001000 */
[----:B-1----:R-:W-:Y:S01]  /*0ec0*/  FMUL R5, R28, R5 ;  /* 0x000000051c057220 */ /* 0x002fe20000400000 */
[----:B-----5:R-:W-:-:S06]  /*0ed0*/  @P5 FMUL R7, R7, 0.25 ;  /* 0x3e80000007075820 */ /* 0x020fcc0000400000 */
[----:B---3--:R-:W1:Y:S08]  /*0ee0*/  MUFU.SQRT R16, R16 ;  /* 0x0000001000107308 */ /* 0x008e700000002000 */
[----:B------:R-:W3:Y:S01]  /*0ef0*/  MUFU.SQRT R17, R17 ;  /* 0x0000001100117308 */ /* 0x000ee20000002000 */
[----:B------:R-:W-:Y:S01]  /*0f00*/  LEA R11, R22, R21, 0xc ;  /* 0x00000015160b7211 */ /* 0x000fe200078e60ff */
[----:B------:R-:W-:-:S06]  /*0f10*/  IMAD R20, R20, 0x1000, R21 ;  /* 0x0000100014147824 */ /* 0x000fcc00078e0215 */
[----:B------:R-:W4:Y:S01]  /*0f20*/  MUFU.SQRT R18, R18 ;  /* 0x0000001200127308 */ /* 0x000f220000002000 */
[----:B-1----:R-:W-:-:S07]  /*0f30*/  FADD R28, R16, 1.00000001335143196e-10 ;  /* 0x2edbe6ff101c7421 */ /* 0x002fce0000000000 */
[----:B------:R-:W1:Y:S01]  /*0f40*/  MUFU.SQRT R19, R19 ;  /* 0x0000001300137308 */ /* 0x000e620000002000 */
[----:B------:R-:W-:Y:S01]  /*0f50*/  LEA R21, R0, R21, 0xc ;  /* 0x0000001500157211 */ /* 0x000fe200078e60ff */
[----:B------:R-:W-:Y:S01]  /*0f60*/  FMUL R7, R10, R7 ;  /* 0x000000070a077220 */ /* 0x000fe20000400000 */
[----:B------:R-:W-:Y:S01]  /*0f70*/  @P4 FMUL R6, R6, 0.25 ;  /* 0x3e80000006064820 */ /* 0x000fe20000400000 */
[----:B------:R-:W5:Y:S01]  /*0f80*/  LDS R22, [R23+0x3004] ;  /* 0x0030040017167984 */ /* 0x000f620000000800 */
[----:B------:R-:W-:-:S03]  /*0f90*/  FSETP.GT.AND P6, PT, R28, 8.50705917302346158658e+37, PT ;  /* 0x7e8000001c00780b */ /* 0x000fc60003fc4000 */
[----:B------:R-:W5:Y:S04]  /*0fa0*/  LDS R10, [R23+0x3008] ;  /* 0x00300800170a7984 */ /* 0x000f680000000800 */
[----:B------:R1:W5:Y:S01]  /*0fb0*/  LDS R0, [R23+0x300c] ;  /* 0x00300c0017007984 */ /* 0x0003620000000800 */
[----:B------:R-:W-:Y:S01]  /*0fc0*/  FMUL R6, R29, R6 ;  /* 0x000000061d067220 */ /* 0x000fe20000400000 */
[----:B---3--:R-:W-:Y:S01]  /*0fd0*/  FADD R29, R17, 1.00000001335143196e-10 ;  /* 0x2edbe6ff111d7421 */ /* 0x008fe20000000000 */
[----:B0-----:R-:W-:-:S04]  /*0fe0*/  IMAD.WIDE R16, R9, 0x4, R2 ;  /* 0x0000000409107825 */ /* 0x001fc800078e0202 */
[----:B----4-:R-:W-:Y:S01]  /*0ff0*/  FADD R18, R18, 1.00000001335143196e-10 ;  /* 0x2edbe6ff12127421 */ /* 0x010fe20000000000 */
[----:B-1----:R-:W-:Y:S01]  /*1000*/  FADD R19, R19, 1.00000001335143196e-10 ;  /* 0x2edbe6ff13137421 */ /* 0x002fe20000000000 */
[----:B------:R-:W-:Y:S01]  /*1010*/  FSETP.GT.AND P4, PT, R29, 8.50705917302346158658e+37, PT ;  /* 0x7e8000001d00780b */ /* 0x000fe20003f84000 */
[----:B------:R0:W-:Y:S02]  /*1020*/  @!P2 STG.E.128 desc[UR6][R16.64], R12 ;  /* 0x0000000c1000a986 */ /* 0x0001e4000c101d06 */
[----:B------:R-:W-:Y:S02]  /*1030*/  FSETP.GT.AND P5, PT, R18, 8.50705917302346158658e+37, PT ;  /* 0x7e8000001200780b */ /* 0x000fe40003fa4000 */
[----:B------:R-:W-:Y:S01]  /*1040*/  FSETP.GT.AND P2, PT, R19, 8.50705917302346158658e+37, PT ;  /* 0x7e8000001300780b */ /* 0x000fe20003f44000 */
[----:B------:R-:W-:-:S06]  /*1050*/  @P6 FMUL R28, R28, 0.25 ;  /* 0x3e8000001c1c6820 */ /* 0x000fcc0000400000 */
[----:B------:R-:W1:Y:S01]  /*1060*/  MUFU.RCP R28, R28 ;  /* 0x0000001c001c7308 */ /* 0x000e620000001000 */
[----:B------:R-:W-:-:S03]  /*1070*/  @P4 FMUL R29, R29, 0.25 ;  /* 0x3e8000001d1d4820 */ /* 0x000fc60000400000 */
[----:B------:R-:W-:Y:S02]  /*1080*/  @P5 FMUL R18, R18, 0.25 ;  /* 0x3e80000012125820 */ /* 0x000fe40000400000 */
[----:B------:R-:W-:Y:S02]  /*1090*/  @P2 FMUL R19, R19, 0.25 ;  /* 0x3e80000013132820 */ /* 0x000fe40000400000 */
[----:B------:R3:W4:Y:S01]  /*10a0*/  MUFU.RCP R9, R29 ;  /* 0x0000001d00097308 */ /* 0x0007220000001000 */
[----:B--2---:R-:W-:-:S07]  /*10b0*/  @P6 FMUL R8, R8, 0.25 ;  /* 0x3e80000008086820 */ /* 0x004fce0000400000 */
[----:B------:R-:W2:Y:S01]  /*10c0*/  MUFU.RCP R23, R18 ;  /* 0x0000001200177308 */ /* 0x000ea20000001000 */
[----:B-1----:R-:W-:-:S07]  /*10d0*/  FMUL R8, R28, R8 ;  /* 0x000000081c087220 */ /* 0x002fce0000400000 */
[----:B0-----:R0:W1:Y:S01]  /*10e0*/  MUFU.RCP R13, R19 ;  /* 0x00000013000d7308 */ /* 0x0010620000001000 */
[----:B---3--:R-:W-:-:S04]  /*10f0*/  IMAD.WIDE R28, R20, 0x4, R2 ;  /* 0x00000004141c7825 */ /* 0x008fc800078e0202 */
[----:B-----5:R-:W-:Y:S01]  /*1100*/  @P4 FMUL R22, R22, 0.25 ;  /* 0x3e80000016164820 */ /* 0x020fe20000400000 */
[----:B------:R-:W-:Y:S01]  /*1110*/  @P5 FMUL R10, R10, 0.25 ;  /* 0x3e8000000a0a5820 */ /* 0x000fe20000400000 */
[----:B------:R-:W-:Y:S01]  /*1120*/  @P2 FMUL R0, R0, 0.25 ;  /* 0x3e80000000002820 */ /* 0x000fe20000400000 */
[----:B0-----:R-:W-:-:S04]  /*1130*/  IMAD.WIDE R18, R11, 0x4, R2 ;  /* 0x000000040b127825 */ /* 0x001fc800078e0202 */
[----:B----4-:R-:W-:Y:S01]  /*1140*/  FMUL R9, R9, R22 ;  /* 0x0000001609097220 */ /* 0x010fe20000400000 */
[----:B------:R0:W-:Y:S01]  /*1150*/  @!P1 STG.E.128 desc[UR6][R18.64], R24 ;  /* 0x0000001812009986 */ /* 0x0001e2000c101d06 */
[----:B------:R-:W-:-:S03]  /*1160*/  IMAD.WIDE R2, R21, 0x4, R2 ;  /* 0x0000000415027825 */ /* 0x000fc600078e0202 */
[----:B------:R0:W-:Y:S01]  /*1170*/  @!P0 STG.E.128 desc[UR6][R28.64], R4 ;  /* 0x000000041c008986 */ /* 0x0001e2000c101d06 */
[----:B--2---:R-:W-:Y:S01]  /*1180*/  FMUL R10, R23, R10 ;  /* 0x0000000a170a7220 */ /* 0x004fe20000400000 */
[----:B-1----:R-:W-:Y:S01]  /*1190*/  FMUL R11, R13, R0 ;  /* 0x000000000d0b7220 */ /* 0x002fe20000400000 */
[----:B0-----:R-:W-:Y:S06]  /*11a0*/  @P3 EXIT ;  /* 0x000000000000394d */ /* 0x001fec0003800000 */
[----:B------:R-:W-:Y:S01]  /*11b0*/  STG.E.128 desc[UR6][R2.64], R8 ;  /* 0x0000000802007986 */ /* 0x000fe2000c101d06 */
[----:B------:R-:W-:Y:S05]  /*11c0*/  EXIT ;  /* 0x000000000000794d */ /* 0x000fea0003800000 */
.L_x_0:
[----:B------:R-:W-:-:S00]  /*11d0*/  BRA `(.L_x_0) ;  /* 0xfffffffc00fc7947 */ /* 0x000fc0000383ffff */
[----:B------:R-:W-:-:S00]  /*11e0*/  NOP ;  /* 0x0000000000007918 */ /* 0x000fc00000000000 */
        /* <DEDUP_REMOVED lines=9> */
.L_x_1:


//--------------------- .nv.global.init           --------------------------
	.section	.nv.global.init,"aw",@progbits
.nv.global.init:
	.type		_$_str,@object
	.size		_$_str,(_$_str_$_2 - _$_str)
_$_str:
        /*0000*/ 	.byte	0x5f, 0x5f, 0x43, 0x55, 0x44, 0x41, 0x5f, 0x46, 0x54, 0x5a, 0x00
	.type		_$_str_$_2,@object
	.size		_$_str_$_2,(.L_1 - _$_str_$_2)
_$_str_$_2:
        /*000b*/ 	.byte	0x5f, 0x5f, 0x43, 0x55, 0x44, 0x41, 0x5f, 0x50, 0x52, 0x45, 0x43, 0x5f, 0x53, 0x51, 0x52, 0x54
        /*001b*/ 	.byte	0x00
.L_1:


//--------------------- .nv.shared.triton_poi_fused_add_div_sqrt_15 --------------------------
	.section	.nv.shared.triton_poi_fused_add_div_sqrt_15,"aw",@nobits
	.sectionflags	@""
	.align	16
	.zero		1024


//--------------------- .nv.constant0.triton_poi_fused_add_div_sqrt_15 --------------------------
	.section	.nv.constant0.triton_poi_fused_add_div_sqrt_15,"a",@progbits
	.sectionflags	@""
	.align	4
.nv.constant0.triton_poi_fused_add_div_sqrt_15:
	.zero		560
